	.headerflags	@"EF_CUDA_TEXMODE_UNIFIED EF_CUDA_64BIT_ADDRESS EF_CUDA_ACCELERATORS EF_CUDA_SM90 EF_CUDA_VIRTUAL_SM(EF_CUDA_SM90)"
	.elftype	@"ET_EXEC"


//--------------------- .nv.info                  --------------------------
	.section	.nv.info,"",@"SHT_CUDA_INFO"
	.align	4


	//----- nvinfo : EIATTR_REGCOUNT
	.align		4
        /*0000*/ 	.byte	0x04, 0x2f
        /*0002*/ 	.short	(.L_3 - .L_2)
	.align		4
.L_2:
        /*0004*/ 	.word	index@(triton_poi_fused__native_batch_norm_legit_no_training_clone_relu_13)
        /*0008*/ 	.word	0x00000014


	//----- nvinfo : EIATTR_MIN_STACK_SIZE
	.align		4
.L_3:
        /*000c*/ 	.byte	0x04, 0x12
        /*000e*/ 	.short	(.L_5 - .L_4)
	.align		4
.L_4:
        /*0010*/ 	.word	index@(triton_poi_fused__native_batch_norm_legit_no_training_clone_relu_13)
        /*0014*/ 	.word	0x00000000


	//----- nvinfo : EIATTR_FRAME_SIZE
	.align		4
.L_5:
        /*0018*/ 	.byte	0x04, 0x11
        /*001a*/ 	.short	(.L_7 - .L_6)
	.align		4
.L_6:
        /*001c*/ 	.word	index@(triton_poi_fused__native_batch_norm_legit_no_training_clone_relu_13)
        /*0020*/ 	.word	0x00000000


	//----- nvinfo : EIATTR_MIN_STACK_SIZE
	.align		4
.L_7:
        /*0024*/ 	.byte	0x04, 0x12
        /*0026*/ 	.short	(.L_9 - .L_8)
	.align		4
.L_8:
        /*0028*/ 	.word	index@(triton_poi_fused__native_batch_norm_legit_no_training_clone_relu_13)
        /*002c*/ 	.word	0x00000000
.L_9:


//--------------------- .nv.info.triton_poi_fused__native_batch_norm_legit_no_training_clone_relu_13 --------------------------
	.section	.nv.info.triton_poi_fused__native_batch_norm_legit_no_training_clone_relu_13,"",@"SHT_CUDA_INFO"
	.sectionflags	@""
	.align	4


	//----- nvinfo : EIATTR_CUDA_API_VERSION
	.align		4
        /*0000*/ 	.byte	0x04, 0x37
        /*0002*/ 	.short	(.L_11 - .L_10)
.L_10:
        /*0004*/ 	.word	0x0000007c


	//----- nvinfo : EIATTR_KPARAM_INFO
	.align		4
.L_11:
        /*0008*/ 	.byte	0x04, 0x17
        /*000a*/ 	.short	(.L_13 - .L_12)
.L_12:
        /*000c*/ 	.word	0x00000000
        /*0010*/ 	.short	0x0006
        /*0012*/ 	.short	0x0030
        /*0014*/ 	.byte	0x00, 0xf0, 0x11, 0x00


	//----- nvinfo : EIATTR_KPARAM_INFO
	.align		4
.L_13:
        /*0018*/ 	.byte	0x04, 0x17
        /*001a*/ 	.short	(.L_15 - .L_14)
.L_14:
        /*001c*/ 	.word	0x00000000
        /*0020*/ 	.short	0x0005
        /*0022*/ 	.short	0x0028
        /*0024*/ 	.byte	0x00, 0xf4, 0x21, 0x00


	//----- nvinfo : EIATTR_KPARAM_INFO
	.align		4
.L_15:
        /*0028*/ 	.byte	0x04, 0x17
        /*002a*/ 	.short	(.L_17 - .L_16)
.L_16:
        /*002c*/ 	.word	0x00000000
        /*0030*/ 	.short	0x0004
        /*0032*/ 	.short	0x0020
        /*0034*/ 	.byte	0x00, 0xf4, 0x21, 0x00


	//----- nvinfo : EIATTR_KPARAM_INFO
	.align		4
.L_17:
        /*0038*/ 	.byte	0x04, 0x17
        /*003a*/ 	.short	(.L_19 - .L_18)
.L_18:
        /*003c*/ 	.word	0x00000000
        /*0040*/ 	.short	0x0003
        /*0042*/ 	.short	0x0018
        /*0044*/ 	.byte	0x00, 0xf4, 0x21, 0x00


	//----- nvinfo : EIATTR_KPARAM_INFO
	.align		4
.L_19:
        /*0048*/ 	.byte	0x04, 0x17
        /*004a*/ 	.short	(.L_21 - .L_20)
.L_20:
        /*004c*/ 	.word	0x00000000
        /*0050*/ 	.short	0x0002
        /*0052*/ 	.short	0x0010
        /*0054*/ 	.byte	0x00, 0xf4, 0x21, 0x00


	//----- nvinfo : EIATTR_KPARAM_INFO
	.align		4
.L_21:
        /*0058*/ 	.byte	0x04, 0x17
        /*005a*/ 	.short	(.L_23 - .L_22)
.L_22:
        /*005c*/ 	.word	0x00000000
        /*0060*/ 	.short	0x0001
        /*0062*/ 	.short	0x0008
        /*0064*/ 	.byte	0x00, 0xf4, 0x21, 0x00


	//----- nvinfo : EIATTR_KPARAM_INFO
	.align		4
.L_23:
        /*0068*/ 	.byte	0x04, 0x17
        /*006a*/ 	.short	(.L_25 - .L_24)
.L_24:
        /*006c*/ 	.word	0x00000000
        /*0070*/ 	.short	0x0000
        /*0072*/ 	.short	0x0000
        /*0074*/ 	.byte	0x00, 0xf4, 0x21, 0x00


	//----- nvinfo : EIATTR_SPARSE_MMA_MASK
	.align		4
.L_25:
        /*0078*/ 	.byte	0x03, 0x50
        /*007a*/ 	.short	0x0000


	//----- nvinfo : EIATTR_MAXREG_COUNT
	.align		4
        /*007c*/ 	.byte	0x03, 0x1b
        /*007e*/ 	.short	0x00ff


	//----- nvinfo : EIATTR_EXIT_INSTR_OFFSETS
	.align		4
        /*0080*/ 	.byte	0x04, 0x1c
        /*0082*/ 	.short	(.L_27 - .L_26)


	//   ....[0]....
.L_26:
        /*0084*/ 	.word	0x00000380


	//   ....[1]....
        /*0088*/ 	.word	0x000003a0


	//----- nvinfo : EIATTR_REQNTID
	.align		4
.L_27:
        /*008c*/ 	.byte	0x04, 0x10
        /*008e*/ 	.short	(.L_29 - .L_28)
.L_28:
        /*0090*/ 	.word	0x00000080
        /*0094*/ 	.word	0x00000001
        /*0098*/ 	.word	0x00000001


	//----- nvinfo : EIATTR_CBANK_PARAM_SIZE
	.align		4
.L_29:
        /*009c*/ 	.byte	0x03, 0x19
        /*009e*/ 	.short	0x0034


	//----- nvinfo : EIATTR_PARAM_CBANK
	.align		4
        /*00a0*/ 	.byte	0x04, 0x0a
        /*00a2*/ 	.short	(.L_31 - .L_30)
	.align		4
.L_30:
        /*00a4*/ 	.word	index@(.nv.constant0.triton_poi_fused__native_batch_norm_legit_no_training_clone_relu_13)
        /*00a8*/ 	.short	0x0210
        /*00aa*/ 	.short	0x0034


	//----- nvinfo : EIATTR_SW_WAR
	.align		4
.L_31:
        /*00ac*/ 	.byte	0x04, 0x36
        /*00ae*/ 	.short	(.L_33 - .L_32)
.L_32:
        /*00b0*/ 	.word	0x00000008
.L_33:


//--------------------- .nv.callgraph             --------------------------
	.section	.nv.callgraph,"",@"SHT_CUDA_CALLGRAPH"
	.align	4
	.sectionentsize	8
	.align		4
        /*0000*/ 	.word	0x00000000
	.align		4
        /*0004*/ 	.word	0xffffffff
	.align		4
        /*0008*/ 	.word	0x00000000
	.align		4
        /*000c*/ 	.word	0xfffffffe
	.align		4
        /*0010*/ 	.word	0x00000000
	.align		4
        /*0014*/ 	.word	0xfffffffd
	.align		4
        /*0018*/ 	.word	0x00000000
	.align		4
        /*001c*/ 	.word	0xfffffffc


//--------------------- .nv.constant4             --------------------------
	.section	.nv.constant4,"a",@progbits
	.align	8
	.align		8
.nv.constant4:
        /*0000*/ 	.dword	_$_str
	.align		8
        /*0008*/ 	.dword	_$_str_$_2


//--------------------- .text.triton_poi_fused__native_batch_norm_legit_no_training_clone_relu_13 --------------------------
	.section	.text.triton_poi_fused__native_batch_norm_legit_no_training_clone_relu_13,"ax",@progbits
	.align	128
        .global         triton_poi_fused__native_batch_norm_legit_no_training_clone_relu_13
        .type           triton_poi_fused__native_batch_norm_legit_no_training_clone_relu_13,@function
        .size           triton_poi_fused__native_batch_norm_legit_no_training_clone_relu_13,(.L_x_1 - triton_poi_fused__native_batch_norm_legit_no_training_clone_relu_13)
        .other          triton_poi_fused__native_batch_norm_legit_no_training_clone_relu_13,@"STO_CUDA_ENTRY STV_DEFAULT"
triton_poi_fused__native_batch_norm_legit_no_training_clone_relu_13:
.text.triton_poi_fused__native_batch_norm_legit_no_training_clone_relu_13:
[----:B------:R-:W0:Y:S01]  /*0000*/  LDC R1, c[0x0][0x28] ;  /* 0x00000a00ff017b82 */ /* 0x000e220000000800 */
[----:B------:R-:W1:Y:S07]  /*0010*/  S2R R0, SR_TID.X ;  /* 0x0000000000007919 */ /* 0x000e6e0000002100 */
[----:B------:R-:W2:Y:S01]  /*0020*/  LDC.64 R12, c[0x0][0x220] ;  /* 0x00008800ff0c7b82 */ /* 0x000ea20000000a00 */
[----:B------:R-:W-:Y:S01]  /*0030*/  HFMA2.MMA R2, -RZ, RZ, 0, 0 ;  /* 0x00000000ff027435 */ /* 0x000fe200000001ff */
[----:B------:R-:W-:Y:S01]  /*0040*/  ULDC.64 UR4, c[0x0][0x208] ;  /* 0x0000820000047ab9 */ /* 0x000fe20000000a00 */
[----:B------:R-:W3:Y:S05]  /*0050*/  S2R R3, SR_CTAID.X ;  /* 0x0000000000037919 */ /* 0x000eea0000002500 */
[----:B------:R-:W4:Y:S08]  /*0060*/  LDC.64 R4, c[0x0][0x210] ;  /* 0x00008400ff047b82 */ /* 0x000f300000000a00 */
[----:B------:R-:W5:Y:S01]  /*0070*/  LDC.64 R10, c[0x0][0x228] ;  /* 0x00008a00ff0a7b82 */ /* 0x000f620000000a00 */
[----:B-1----:R-:W-:-:S04]  /*0080*/  LOP3.LUT R0, R0, 0x7f, RZ, 0xc0, !PT ;  /* 0x0000007f00007812 */ /* 0x002fc800078ec0ff */
[----:B---3--:R-:W-:-:S04]  /*0090*/  LEA R0, R3, R0, 0x7 ;  /* 0x0000000003007211 */ /* 0x008fc800078e38ff */
[C---:B------:R-:W-:Y:S01]  /*00a0*/  ISETP.GE.AND P0, PT, R0.reuse, 0x1600, PT ;  /* 0x000016000000780c */ /* 0x040fe20003f06270 */
[----:B------:R-:W-:-:S05]  /*00b0*/  IMAD.HI R6, R0, 0x2e8ba2e9, RZ ;  /* 0x2e8ba2e900067827 */ /* 0x000fca00078e02ff */
[----:B------:R-:W-:-:S04]  /*00c0*/  SHF.R.U32.HI R7, RZ, 0x1f, R6 ;  /* 0x0000001fff077819 */ /* 0x000fc80000011606 */
[----:B------:R-:W-:-:S05]  /*00d0*/  LEA.HI.SX32 R3, R6, R7, 0x1e ;  /* 0x0000000706037211 */ /* 0x000fca00078ff2ff */
[----:B------:R-:W-:-:S04]  /*00e0*/  IMAD R3, R3, -0x16, R0 ;  /* 0xffffffea03037824 */ /* 0x000fc800078e0200 */
[----:B--2---:R-:W-:-:S05]  /*00f0*/  IMAD.WIDE R12, R3, 0x4, R12 ;  /* 0x00000004030c7825 */ /* 0x004fca00078e020c */
[----:B------:R1:W2:Y:S01]  /*0100*/  @!P0 LDG.E.EL R2, desc[UR4][R12.64] ;  /* 0x000000040c028981 */ /* 0x0002a2000c2e1900 */
[CC--:B------:R-:W-:Y:S02]  /*0110*/  LEA.HI.SX32 R15, R6.reuse, R7.reuse, 0x1b ;  /* 0x00000007060f7211 */ /* 0x0c0fe400078fdaff */
[----:B------:R-:W-:Y:S02]  /*0120*/  LEA.HI.SX32 R8, R6, R7, 0x18 ;  /* 0x0000000706087211 */ /* 0x000fe400078fc2ff */
[----:B------:R-:W3:Y:S01]  /*0130*/  LDC.64 R6, c[0x0][0x218] ;  /* 0x00008600ff067b82 */ /* 0x000ee20000000a00 */
[C---:B------:R-:W-:Y:S01]  /*0140*/  IMAD R9, R15.reuse, -0xb0, R0 ;  /* 0xffffff500f097824 */ /* 0x040fe200078e0200 */
[----:B------:R-:W-:-:S03]  /*0150*/  LEA.HI R14, R15, R15, RZ, 0x3 ;  /* 0x0000000f0f0e7211 */ /* 0x000fc600078f18ff */
[----:B------:R-:W-:Y:S01]  /*0160*/  IMAD R16, R8, 0x6f6, R9 ;  /* 0x000006f608107824 */ /* 0x000fe200078e0209 */
[----:B------:R-:W-:Y:S02]  /*0170*/  LOP3.LUT R14, R14, 0xfffffff8, RZ, 0xc0, !PT ;  /* 0xfffffff80e0e7812 */ /* 0x000fe400078ec0ff */
[----:B------:R-:W5:Y:S02]  /*0180*/  LDC.64 R8, c[0x0][0x230] ;  /* 0x00008c00ff087b82 */ /* 0x000f640000000a00 */
[----:B------:R-:W-:Y:S02]  /*0190*/  IADD3 R14, R15, -R14, RZ ;  /* 0x8000000e0f0e7210 */ /* 0x000fe40007ffe0ff */
[----:B-1----:R-:W-:-:S05]  /*01a0*/  IADD3 R13, R16, 0xdc, RZ ;  /* 0x000000dc100d7810 */ /* 0x002fca0007ffe0ff */
[----:B------:R-:W-:-:S04]  /*01b0*/  IMAD R13, R14, 0xc6, R13 ;  /* 0x000000c60e0d7824 */ /* 0x000fc800078e020d */
[----:B----4-:R-:W-:Y:S01]  /*01c0*/  IMAD.WIDE R4, R13, 0x4, R4 ;  /* 0x000000040d047825 */ /* 0x010fe200078e0204 */
[----:B------:R-:W-:-:S03]  /*01d0*/  CS2R R12, SRZ ;  /* 0x00000000000c7805 */ /* 0x000fc6000001ff00 */
[C---:B---3--:R-:W-:Y:S01]  /*01e0*/  IMAD.WIDE R6, R3.reuse, 0x4, R6 ;  /* 0x0000000403067825 */ /* 0x048fe200078e0206 */
[----:B------:R-:W-:Y:S02]  /*01f0*/  CS2R R14, SRZ ;  /* 0x00000000000e7805 */ /* 0x000fe4000001ff00 */
[----:B------:R1:W3:Y:S01]  /*0200*/  @!P0 LDG.E R12, desc[UR4][R4.64] ;  /* 0x00000004040c8981 */ /* 0x0002e2000c1e1900 */
[----:B-----5:R-:W-:-:S03]  /*0210*/  IMAD.WIDE R10, R3, 0x4, R10 ;  /* 0x00000004030a7825 */ /* 0x020fc600078e020a */
[----:B------:R-:W3:Y:S01]  /*0220*/  @!P0 LDG.E.EL R13, desc[UR4][R6.64] ;  /* 0x00000004060d8981 */ /* 0x000ee2000c2e1900 */
[----:B0-----:R-:W-:-:S03]  /*0230*/  IMAD.WIDE R8, R3, 0x4, R8 ;  /* 0x0000000403087825 */ /* 0x001fc600078e0208 */
[----:B------:R-:W4:Y:S04]  /*0240*/  @!P0 LDG.E.EL R14, desc[UR4][R10.64] ;  /* 0x000000040a0e8981 */ /* 0x000f28000c2e1900 */
[----:B------:R-:W4:Y:S01]  /*0250*/  @!P0 LDG.E.EL R15, desc[UR4][R8.64] ;  /* 0x00000004080f8981 */ /* 0x000f22000c2e1900 */
[----:B-1----:R-:W-:Y:S01]  /*0260*/  MOV R4, 0x3e800000 ;  /* 0x3e80000000047802 */ /* 0x002fe20000000f00 */
[----:B--2---:R-:W-:Y:S02]  /*0270*/  FADD R16, R2, 0.0010000000474974513054 ;  /* 0x3a83126f02107421 */ /* 0x004fe40000000000 */
[----:B------:R-:W0:Y:S02]  /*0280*/  LDC.64 R2, c[0x0][0x238] ;  /* 0x00008e00ff027b82 */ /* 0x000e240000000a00 */
[----:B------:R-:W1:Y:S02]  /*0290*/  MUFU.SQRT R17, R16 ;  /* 0x0000001000117308 */ /* 0x000e640000002000 */
[----:B-1----:R-:W-:-:S02]  /*02a0*/  FSETP.GT.AND P1, PT, R17, 8.50705917302346158658e+37, PT ;  /* 0x7e8000001100780b */ /* 0x002fc40003f24000 */
[----:B------:R-:W-:Y:S02]  /*02b0*/  FSETP.GEU.AND P2, PT, R17, 1.175494350822287508e-38, PT ;  /* 0x008000001100780b */ /* 0x000fe40003f4e000 */
[----:B------:R-:W-:Y:S01]  /*02c0*/  FSEL R4, R4, 1, P1 ;  /* 0x3f80000004047808 */ /* 0x000fe20000800000 */
[----:B0-----:R-:W-:-:S08]  /*02d0*/  IMAD.WIDE R2, R0, 0x4, R2 ;  /* 0x0000000400027825 */ /* 0x001fd000078e0202 */
[----:B------:R-:W-:Y:S02]  /*02e0*/  @P1 FMUL R17, R17, 0.25 ;  /* 0x3e80000011111820 */ /* 0x000fe40000400000 */
[----:B------:R-:W-:Y:S02]  /*02f0*/  @!P2 FMUL R4, R4, 16777216 ;  /* 0x4b8000000404a820 */ /* 0x000fe40000400000 */
[----:B------:R-:W-:Y:S01]  /*0300*/  @!P2 FMUL R17, R17, 16777216 ;  /* 0x4b8000001111a820 */ /* 0x000fe20000400000 */
[----:B---3--:R-:W-:-:S05]  /*0310*/  FADD R12, -R13, R12 ;  /* 0x0000000c0d0c7221 */ /* 0x008fca0000000100 */
[----:B------:R-:W0:Y:S02]  /*0320*/  MUFU.RCP R17, R17 ;  /* 0x0000001100117308 */ /* 0x000e240000001000 */
[----:B0-----:R-:W-:-:S04]  /*0330*/  FMUL R5, R17, R4 ;  /* 0x0000000411057220 */ /* 0x001fc80000400000 */
[----:B------:R-:W-:-:S04]  /*0340*/  FMUL R12, R12, R5 ;  /* 0x000000050c0c7220 */ /* 0x000fc80000400000 */
[----:B----4-:R-:W-:-:S05]  /*0350*/  FFMA R12, R12, R14, R15 ;  /* 0x0000000e0c0c7223 */ /* 0x010fca000000000f */
[----:B------:R-:W-:-:S04]  /*0360*/  FSETP.GEU.AND P1, PT, R12, RZ, PT ;  /* 0x000000ff0c00720b */ /* 0x000fc80003f2e000 */
[----:B------:R-:W-:Y:S01]  /*0370*/  FSEL R5, R12, RZ, P1 ;  /* 0x000000ff0c057208 */ /* 0x000fe20000800000 */
[----:B------:R-:W-:Y:S08]  /*0380*/  @P0 EXIT ;  /* 0x000000000000094d */ /* 0x000ff00003800000 */
[----:B------:R-:W-:Y:S01]  /*0390*/  STG.E desc[UR4][R2.64], R5 ;  /* 0x0000000502007986 */ /* 0x000fe2000c101904 */
[----:B------:R-:W-:Y:S05]  /*03a0*/  EXIT ;  /* 0x000000000000794d */ /* 0x000fea0003800000 */
.L_x_0:
[----:B------:R-:W-:-:S00]  /*03b0*/  BRA `(.L_x_0) ;  /* 0xfffffffc00fc7947 */ /* 0x000fc0000383ffff */
[----:B------:R-:W-:-:S00]  /*03c0*/  NOP ;  /* 0x0000000000007918 */ /* 0x000fc00000000000 */
        /* <DEDUP_REMOVED lines=11> */
.L_x_1:


//--------------------- .nv.global.init           --------------------------
	.section	.nv.global.init,"aw",@progbits
.nv.global.init:
	.type		_$_str,@object
	.size		_$_str,(_$_str_$_2 - _$_str)
_$_str:
        /*0000*/ 	.byte	0x5f, 0x5f, 0x43, 0x55, 0x44, 0x41, 0x5f, 0x46, 0x54, 0x5a, 0x00
	.type		_$_str_$_2,@object
	.size		_$_str_$_2,(.L_1 - _$_str_$_2)
_$_str_$_2:
        /*000b*/ 	.byte	0x5f, 0x5f, 0x43, 0x55, 0x44, 0x41, 0x5f, 0x50, 0x52, 0x45, 0x43, 0x5f, 0x53, 0x51, 0x52, 0x54
        /*001b*/ 	.byte	0x00
.L_1:


//--------------------- .nv.constant0.triton_poi_fused__native_batch_norm_legit_no_training_clone_relu_13 --------------------------
	.section	.nv.constant0.triton_poi_fused__native_batch_norm_legit_no_training_clone_relu_13,"a",@progbits
	.sectionflags	@""
	.align	4
.nv.constant0.triton_poi_fused__native_batch_norm_legit_no_training_clone_relu_13:
	.zero		580
